//
// Generated by NVIDIA NVVM Compiler
//
// Compiler Build ID: CL-36424714
// Cuda compilation tools, release 13.0, V13.0.88
// Based on NVVM 20.0.0
//

.version 9.0
.target sm_100
.address_size 64

	// .globl	_Z21cuda_semi_llg_kernelAPdS_PfS_PiS1_S_dddid

.visible .entry _Z21cuda_semi_llg_kernelAPdS_PfS_PiS1_S_dddid(
	.param .u64 .ptr .align 1 _Z21cuda_semi_llg_kernelAPdS_PfS_PiS1_S_dddid_param_0,
	.param .u64 .ptr .align 1 _Z21cuda_semi_llg_kernelAPdS_PfS_PiS1_S_dddid_param_1,
	.param .u64 .ptr .align 1 _Z21cuda_semi_llg_kernelAPdS_PfS_PiS1_S_dddid_param_2,
	.param .u64 .ptr .align 1 _Z21cuda_semi_llg_kernelAPdS_PfS_PiS1_S_dddid_param_3,
	.param .u64 .ptr .align 1 _Z21cuda_semi_llg_kernelAPdS_PfS_PiS1_S_dddid_param_4,
	.param .u64 .ptr .align 1 _Z21cuda_semi_llg_kernelAPdS_PfS_PiS1_S_dddid_param_5,
	.param .u64 .ptr .align 1 _Z21cuda_semi_llg_kernelAPdS_PfS_PiS1_S_dddid_param_6,
	.param .f64 _Z21cuda_semi_llg_kernelAPdS_PfS_PiS1_S_dddid_param_7,
	.param .f64 _Z21cuda_semi_llg_kernelAPdS_PfS_PiS1_S_dddid_param_8,
	.param .f64 _Z21cuda_semi_llg_kernelAPdS_PfS_PiS1_S_dddid_param_9,
	.param .u32 _Z21cuda_semi_llg_kernelAPdS_PfS_PiS1_S_dddid_param_10,
	.param .f64 _Z21cuda_semi_llg_kernelAPdS_PfS_PiS1_S_dddid_param_11
)
{
	.reg .pred 	%p<2>;
	.reg .b32 	%r<8>;
	.reg .b32 	%f<4>;
	.reg .b64 	%rd<21>;
	.reg .b64 	%fd<77>;

	ld.param.u64 	%rd2, [_Z21cuda_semi_llg_kernelAPdS_PfS_PiS1_S_dddid_param_1];
	ld.param.u64 	%rd4, [_Z21cuda_semi_llg_kernelAPdS_PfS_PiS1_S_dddid_param_3];
	ld.param.f64 	%fd1, [_Z21cuda_semi_llg_kernelAPdS_PfS_PiS1_S_dddid_param_7];
	ld.param.f64 	%fd2, [_Z21cuda_semi_llg_kernelAPdS_PfS_PiS1_S_dddid_param_8];
	ld.param.f64 	%fd3, [_Z21cuda_semi_llg_kernelAPdS_PfS_PiS1_S_dddid_param_9];
	ld.param.u32 	%r2, [_Z21cuda_semi_llg_kernelAPdS_PfS_PiS1_S_dddid_param_10];
	ld.param.f64 	%fd4, [_Z21cuda_semi_llg_kernelAPdS_PfS_PiS1_S_dddid_param_11];
	mov.u32 	%r3, %ctaid.x;
	mov.u32 	%r4, %ntid.x;
	mov.u32 	%r5, %tid.x;
	mad.lo.s32 	%r1, %r3, %r4, %r5;
	setp.ge.s32 	%p1, %r1, %r2;
	@%p1 bra 	$L__BB0_2;
	ld.param.u64 	%rd20, [_Z21cuda_semi_llg_kernelAPdS_PfS_PiS1_S_dddid_param_2];
	ld.param.u64 	%rd19, [_Z21cuda_semi_llg_kernelAPdS_PfS_PiS1_S_dddid_param_0];
	cvta.to.global.u64 	%rd5, %rd4;
	cvta.to.global.u64 	%rd6, %rd2;
	cvta.to.global.u64 	%rd7, %rd20;
	cvta.to.global.u64 	%rd8, %rd19;
	mul.lo.s32 	%r6, %r1, 3;
	shl.b32 	%r7, %r1, 2;
	mul.wide.s32 	%rd9, %r7, 8;
	add.s64 	%rd10, %rd5, %rd9;
	ld.global.f64 	%fd5, [%rd10];
	ld.global.f64 	%fd6, [%rd10+8];
	ld.global.f64 	%fd7, [%rd10+16];
	ld.global.f64 	%fd8, [%rd10+24];
	mul.wide.s32 	%rd11, %r6, 8;
	add.s64 	%rd12, %rd6, %rd11;
	ld.global.f64 	%fd9, [%rd12];
	mul.wide.s32 	%rd13, %r1, 4;
	add.s64 	%rd14, %rd7, %rd13;
	ld.global.f32 	%f1, [%rd14];
	cvt.f64.f32 	%fd10, %f1;
	fma.rn.f64 	%fd11, %fd8, %fd10, %fd1;
	fma.rn.f64 	%fd12, %fd5, %fd11, %fd9;
	mul.f64 	%fd13, %fd6, %fd12;
	ld.global.f64 	%fd14, [%rd12+8];
	mul.wide.s32 	%rd15, %r2, 4;
	add.s64 	%rd16, %rd14, %rd15;
	ld.global.f32 	%f2, [%rd16];
	cvt.f64.f32 	%fd15, %f2;
	fma.rn.f64 	%fd16, %fd8, %fd15, %fd2;
	fma.rn.f64 	%fd17, %fd5, %fd16, %fd14;
	mul.f64 	%fd18, %fd6, %fd17;
	ld.global.f64 	%fd19, [%rd12+16];
	add.s64 	%rd17, %rd16, %rd15;
	ld.global.f32 	%f3, [%rd17];
	cvt.f64.f32 	%fd20, %f3;
	fma.rn.f64 	%fd21, %fd8, %fd20, %fd3;
	fma.rn.f64 	%fd22, %fd5, %fd21, %fd19;
	mul.f64 	%fd23, %fd6, %fd22;
	add.s64 	%rd18, %rd8, %rd11;
	ld.global.f64 	%fd24, [%rd18];
	ld.global.f64 	%fd25, [%rd18+8];
	ld.global.f64 	%fd26, [%rd18+16];
	mul.f64 	%fd27, %fd25, %fd23;
	mul.f64 	%fd28, %fd26, %fd18;
	sub.f64 	%fd29, %fd27, %fd28;
	mul.f64 	%fd30, %fd13, %fd26;
	mul.f64 	%fd31, %fd24, %fd23;
	sub.f64 	%fd32, %fd30, %fd31;
	mul.f64 	%fd33, %fd24, %fd18;
	mul.f64 	%fd34, %fd25, %fd13;
	sub.f64 	%fd35, %fd33, %fd34;
	mul.f64 	%fd36, %fd4, 0dBFE0000000000000;
	fma.rn.f64 	%fd37, %fd7, %fd29, %fd13;
	mul.f64 	%fd38, %fd36, %fd37;
	fma.rn.f64 	%fd39, %fd7, %fd32, %fd18;
	mul.f64 	%fd40, %fd36, %fd39;
	fma.rn.f64 	%fd41, %fd7, %fd35, %fd23;
	mul.f64 	%fd42, %fd36, %fd41;
	mul.f64 	%fd43, %fd40, %fd40;
	fma.rn.f64 	%fd44, %fd38, %fd38, %fd43;
	fma.rn.f64 	%fd45, %fd42, %fd42, %fd44;
	add.f64 	%fd46, %fd45, 0d3FF0000000000000;
	rcp.rn.f64 	%fd47, %fd46;
	mul.f64 	%fd48, %fd25, %fd40;
	fma.rn.f64 	%fd49, %fd24, %fd38, %fd48;
	fma.rn.f64 	%fd50, %fd26, %fd42, %fd49;
	mul.f64 	%fd51, %fd26, %fd40;
	mul.f64 	%fd52, %fd25, %fd42;
	sub.f64 	%fd53, %fd51, %fd52;
	mul.f64 	%fd54, %fd24, %fd42;
	mul.f64 	%fd55, %fd26, %fd38;
	sub.f64 	%fd56, %fd54, %fd55;
	mul.f64 	%fd57, %fd25, %fd38;
	mul.f64 	%fd58, %fd24, %fd40;
	sub.f64 	%fd59, %fd57, %fd58;
	mov.f64 	%fd60, 0d3FF0000000000000;
	sub.f64 	%fd61, %fd60, %fd45;
	fma.rn.f64 	%fd62, %fd38, %fd50, %fd53;
	add.f64 	%fd63, %fd62, %fd62;
	fma.rn.f64 	%fd64, %fd24, %fd61, %fd63;
	fma.rn.f64 	%fd65, %fd47, %fd64, %fd24;
	mul.f64 	%fd66, %fd65, 0d3FE0000000000000;
	st.global.f64 	[%rd18], %fd66;
	fma.rn.f64 	%fd67, %fd40, %fd50, %fd56;
	add.f64 	%fd68, %fd67, %fd67;
	fma.rn.f64 	%fd69, %fd25, %fd61, %fd68;
	fma.rn.f64 	%fd70, %fd47, %fd69, %fd25;
	mul.f64 	%fd71, %fd70, 0d3FE0000000000000;
	st.global.f64 	[%rd18+8], %fd71;
	fma.rn.f64 	%fd72, %fd42, %fd50, %fd59;
	add.f64 	%fd73, %fd72, %fd72;
	fma.rn.f64 	%fd74, %fd26, %fd61, %fd73;
	fma.rn.f64 	%fd75, %fd47, %fd74, %fd26;
	mul.f64 	%fd76, %fd75, 0d3FE0000000000000;
	st.global.f64 	[%rd18+16], %fd76;
$L__BB0_2:
	ret;

}
	// .globl	_Z21cuda_semi_llg_kernelBPdS_S_PfS_PiS1_S_dddid
.visible .entry _Z21cuda_semi_llg_kernelBPdS_S_PfS_PiS1_S_dddid(
	.param .u64 .ptr .align 1 _Z21cuda_semi_llg_kernelBPdS_S_PfS_PiS1_S_dddid_param_0,
	.param .u64 .ptr .align 1 _Z21cuda_semi_llg_kernelBPdS_S_PfS_PiS1_S_dddid_param_1,
	.param .u64 .ptr .align 1 _Z21cuda_semi_llg_kernelBPdS_S_PfS_PiS1_S_dddid_param_2,
	.param .u64 .ptr .align 1 _Z21cuda_semi_llg_kernelBPdS_S_PfS_PiS1_S_dddid_param_3,
	.param .u64 .ptr .align 1 _Z21cuda_semi_llg_kernelBPdS_S_PfS_PiS1_S_dddid_param_4,
	.param .u64 .ptr .align 1 _Z21cuda_semi_llg_kernelBPdS_S_PfS_PiS1_S_dddid_param_5,
	.param .u64 .ptr .align 1 _Z21cuda_semi_llg_kernelBPdS_S_PfS_PiS1_S_dddid_param_6,
	.param .u64 .ptr .align 1 _Z21cuda_semi_llg_kernelBPdS_S_PfS_PiS1_S_dddid_param_7,
	.param .f64 _Z21cuda_semi_llg_kernelBPdS_S_PfS_PiS1_S_dddid_param_8,
	.param .f64 _Z21cuda_semi_llg_kernelBPdS_S_PfS_PiS1_S_dddid_param_9,
	.param .f64 _Z21cuda_semi_llg_kernelBPdS_S_PfS_PiS1_S_dddid_param_10,
	.param .u32 _Z21cuda_semi_llg_kernelBPdS_S_PfS_PiS1_S_dddid_param_11,
	.param .f64 _Z21cuda_semi_llg_kernelBPdS_S_PfS_PiS1_S_dddid_param_12
)
{
	.reg .pred 	%p<2>;
	.reg .b32 	%r<8>;
	.reg .b32 	%f<4>;
	.reg .b64 	%rd<24>;
	.reg .b64 	%fd<78>;

	ld.param.u64 	%rd2, [_Z21cuda_semi_llg_kernelBPdS_S_PfS_PiS1_S_dddid_param_1];
	ld.param.u64 	%rd4, [_Z21cuda_semi_llg_kernelBPdS_S_PfS_PiS1_S_dddid_param_3];
	ld.param.u64 	%rd5, [_Z21cuda_semi_llg_kernelBPdS_S_PfS_PiS1_S_dddid_param_4];
	ld.param.f64 	%fd1, [_Z21cuda_semi_llg_kernelBPdS_S_PfS_PiS1_S_dddid_param_8];
	ld.param.f64 	%fd3, [_Z21cuda_semi_llg_kernelBPdS_S_PfS_PiS1_S_dddid_param_10];
	ld.param.u32 	%r2, [_Z21cuda_semi_llg_kernelBPdS_S_PfS_PiS1_S_dddid_param_11];
	ld.param.f64 	%fd4, [_Z21cuda_semi_llg_kernelBPdS_S_PfS_PiS1_S_dddid_param_12];
	mov.u32 	%r3, %ctaid.x;
	mov.u32 	%r4, %ntid.x;
	mov.u32 	%r5, %tid.x;
	mad.lo.s32 	%r1, %r3, %r4, %r5;
	setp.ge.s32 	%p1, %r1, %r2;
	@%p1 bra 	$L__BB1_2;
	ld.param.f64 	%fd77, [_Z21cuda_semi_llg_kernelBPdS_S_PfS_PiS1_S_dddid_param_9];
	ld.param.u64 	%rd23, [_Z21cuda_semi_llg_kernelBPdS_S_PfS_PiS1_S_dddid_param_2];
	ld.param.u64 	%rd22, [_Z21cuda_semi_llg_kernelBPdS_S_PfS_PiS1_S_dddid_param_0];
	cvta.to.global.u64 	%rd6, %rd5;
	cvta.to.global.u64 	%rd7, %rd23;
	cvta.to.global.u64 	%rd8, %rd4;
	cvta.to.global.u64 	%rd9, %rd22;
	cvta.to.global.u64 	%rd10, %rd2;
	mul.lo.s32 	%r6, %r1, 3;
	shl.b32 	%r7, %r1, 2;
	mul.wide.s32 	%rd11, %r7, 8;
	add.s64 	%rd12, %rd6, %rd11;
	ld.global.f64 	%fd5, [%rd12];
	ld.global.f64 	%fd6, [%rd12+8];
	ld.global.f64 	%fd7, [%rd12+16];
	ld.global.f64 	%fd8, [%rd12+24];
	mul.wide.s32 	%rd13, %r6, 8;
	add.s64 	%rd14, %rd7, %rd13;
	ld.global.f64 	%fd9, [%rd14];
	mul.wide.s32 	%rd15, %r1, 4;
	add.s64 	%rd16, %rd8, %rd15;
	ld.global.f32 	%f1, [%rd16];
	cvt.f64.f32 	%fd10, %f1;
	fma.rn.f64 	%fd11, %fd8, %fd10, %fd1;
	fma.rn.f64 	%fd12, %fd5, %fd11, %fd9;
	mul.f64 	%fd13, %fd6, %fd12;
	ld.global.f64 	%fd14, [%rd14+8];
	mul.wide.s32 	%rd17, %r2, 4;
	add.s64 	%rd18, %rd16, %rd17;
	ld.global.f32 	%f2, [%rd18];
	cvt.f64.f32 	%fd15, %f2;
	fma.rn.f64 	%fd16, %fd8, %fd15, %fd77;
	fma.rn.f64 	%fd17, %fd5, %fd16, %fd14;
	mul.f64 	%fd18, %fd6, %fd17;
	ld.global.f64 	%fd19, [%rd14+16];
	add.s64 	%rd19, %rd18, %rd17;
	ld.global.f32 	%f3, [%rd19];
	cvt.f64.f32 	%fd20, %f3;
	fma.rn.f64 	%fd21, %fd8, %fd20, %fd3;
	fma.rn.f64 	%fd22, %fd5, %fd21, %fd19;
	mul.f64 	%fd23, %fd6, %fd22;
	add.s64 	%rd20, %rd9, %rd13;
	ld.global.f64 	%fd24, [%rd20];
	ld.global.f64 	%fd25, [%rd20+8];
	ld.global.f64 	%fd26, [%rd20+16];
	mul.f64 	%fd27, %fd25, %fd23;
	mul.f64 	%fd28, %fd26, %fd18;
	sub.f64 	%fd29, %fd27, %fd28;
	mul.f64 	%fd30, %fd13, %fd26;
	mul.f64 	%fd31, %fd24, %fd23;
	sub.f64 	%fd32, %fd30, %fd31;
	mul.f64 	%fd33, %fd24, %fd18;
	mul.f64 	%fd34, %fd25, %fd13;
	sub.f64 	%fd35, %fd33, %fd34;
	mul.f64 	%fd36, %fd4, 0dBFE0000000000000;
	fma.rn.f64 	%fd37, %fd7, %fd29, %fd13;
	mul.f64 	%fd38, %fd36, %fd37;
	fma.rn.f64 	%fd39, %fd7, %fd32, %fd18;
	mul.f64 	%fd40, %fd36, %fd39;
	fma.rn.f64 	%fd41, %fd7, %fd35, %fd23;
	mul.f64 	%fd42, %fd36, %fd41;
	mul.f64 	%fd43, %fd40, %fd40;
	fma.rn.f64 	%fd44, %fd38, %fd38, %fd43;
	fma.rn.f64 	%fd45, %fd42, %fd42, %fd44;
	add.f64 	%fd46, %fd45, 0d3FF0000000000000;
	rcp.rn.f64 	%fd47, %fd46;
	add.s64 	%rd21, %rd10, %rd13;
	ld.global.f64 	%fd48, [%rd21];
	ld.global.f64 	%fd49, [%rd21+8];
	ld.global.f64 	%fd50, [%rd21+16];
	mul.f64 	%fd51, %fd49, %fd40;
	fma.rn.f64 	%fd52, %fd48, %fd38, %fd51;
	fma.rn.f64 	%fd53, %fd50, %fd42, %fd52;
	mul.f64 	%fd54, %fd50, %fd40;
	mul.f64 	%fd55, %fd49, %fd42;
	sub.f64 	%fd56, %fd54, %fd55;
	mul.f64 	%fd57, %fd48, %fd42;
	mul.f64 	%fd58, %fd50, %fd38;
	sub.f64 	%fd59, %fd57, %fd58;
	mul.f64 	%fd60, %fd49, %fd38;
	mul.f64 	%fd61, %fd48, %fd40;
	sub.f64 	%fd62, %fd60, %fd61;
	mov.f64 	%fd63, 0d3FF0000000000000;
	sub.f64 	%fd64, %fd63, %fd45;
	fma.rn.f64 	%fd65, %fd38, %fd53, %fd56;
	add.f64 	%fd66, %fd65, %fd65;
	fma.rn.f64 	%fd67, %fd48, %fd64, %fd66;
	mul.f64 	%fd68, %fd47, %fd67;
	st.global.f64 	[%rd20], %fd68;
	fma.rn.f64 	%fd69, %fd40, %fd53, %fd59;
	add.f64 	%fd70, %fd69, %fd69;
	fma.rn.f64 	%fd71, %fd49, %fd64, %fd70;
	mul.f64 	%fd72, %fd47, %fd71;
	st.global.f64 	[%rd20+8], %fd72;
	fma.rn.f64 	%fd73, %fd42, %fd53, %fd62;
	add.f64 	%fd74, %fd73, %fd73;
	fma.rn.f64 	%fd75, %fd50, %fd64, %fd74;
	mul.f64 	%fd76, %fd47, %fd75;
	st.global.f64 	[%rd20+16], %fd76;
$L__BB1_2:
	ret;

}


// ===== COMPILED SASS (sm_100) =====

	.target	sm_100

	.elftype	@"ET_EXEC"


//--------------------- .note.nv.tkinfo           --------------------------
	.section	.note.nv.tkinfo,"",@"SHT_NOTE"
	.sectionflags	@"SHF_NOTE_NV_TKINFO"
	.tkinfo
        /*0018*/ 	.word	0x00000002
        /*0030*/ 	.string	""
        /*0030*/ 	.string	"ptxas"
        /*0030*/ 	.string	"Cuda compilation tools, release 13.0, V13.0.88"
        /*0030*/ 	.string	"Build cuda_13.0.r13.0/compiler.36424714_0"
        /*0030*/ 	.string	"-arch sm_100 -m 64 "



//--------------------- .note.nv.cuinfo           --------------------------
	.section	.note.nv.cuinfo,"",@"SHT_NOTE"
	.sectionflags	@"SHF_NOTE_NV_CUINFO"
        /*0018*/ 	.short	0x0002
        /*001a*/ 	.short	0x0064
        /*001c*/ 	.short	0x0082
	.zero		2


//--------------------- .nv.info                  --------------------------
	.section	.nv.info,"",@"SHT_CUDA_INFO"
	.align	4


	//----- nvinfo : EIATTR_REGCOUNT
	.align		4
        /*0000*/ 	.byte	0x04, 0x2f
        /*0002*/ 	.short	(.L_1 - .L_0)
	.align		4
.L_0:
        /*0004*/ 	.word	index@(_Z21cuda_semi_llg_kernelAPdS_PfS_PiS1_S_dddid)
        /*0008*/ 	.word	0x00000020


	//----- nvinfo : EIATTR_FRAME_SIZE
	.align		4
.L_1:
        /*000c*/ 	.byte	0x04, 0x11
        /*000e*/ 	.short	(.L_3 - .L_2)
	.align		4
.L_2:
        /*0010*/ 	.word	index@($__internal_1_$__cuda_sm20_dblrcp_rn_slowpath_v3)
        /*0014*/ 	.word	0x00000000


	//----- nvinfo : EIATTR_FRAME_SIZE
	.align		4
.L_3:
        /*0018*/ 	.byte	0x04, 0x11
        /*001a*/ 	.short	(.L_5 - .L_4)
	.align		4
.L_4:
        /*001c*/ 	.word	index@(_Z21cuda_semi_llg_kernelAPdS_PfS_PiS1_S_dddid)
        /*0020*/ 	.word	0x00000000


	//----- nvinfo : EIATTR_REGCOUNT
	.align		4
.L_5:
        /*0024*/ 	.byte	0x04, 0x2f
        /*0026*/ 	.short	(.L_7 - .L_6)
	.align		4
.L_6:
        /*0028*/ 	.word	index@(_Z21cuda_semi_llg_kernelBPdS_S_PfS_PiS1_S_dddid)
        /*002c*/ 	.word	0x00000020


	//----- nvinfo : EIATTR_FRAME_SIZE
	.align		4
.L_7:
        /*0030*/ 	.byte	0x04, 0x11
        /*0032*/ 	.short	(.L_9 - .L_8)
	.align		4
.L_8:
        /*0034*/ 	.word	index@($__internal_0_$__cuda_sm20_dblrcp_rn_slowpath_v3)
        /*0038*/ 	.word	0x00000000


	//----- nvinfo : EIATTR_FRAME_SIZE
	.align		4
.L_9:
        /*003c*/ 	.byte	0x04, 0x11
        /*003e*/ 	.short	(.L_11 - .L_10)
	.align		4
.L_10:
        /*0040*/ 	.word	index@(_Z21cuda_semi_llg_kernelBPdS_S_PfS_PiS1_S_dddid)
        /*0044*/ 	.word	0x00000000


	//----- nvinfo : EIATTR_MIN_STACK_SIZE
	.align		4
.L_11:
        /*0048*/ 	.byte	0x04, 0x12
        /*004a*/ 	.short	(.L_13 - .L_12)
	.align		4
.L_12:
        /*004c*/ 	.word	index@(_Z21cuda_semi_llg_kernelBPdS_S_PfS_PiS1_S_dddid)
        /*0050*/ 	.word	0x00000000


	//----- nvinfo : EIATTR_MIN_STACK_SIZE
	.align		4
.L_13:
        /*0054*/ 	.byte	0x04, 0x12
        /*0056*/ 	.short	(.L_15 - .L_14)
	.align		4
.L_14:
        /*0058*/ 	.word	index@(_Z21cuda_semi_llg_kernelAPdS_PfS_PiS1_S_dddid)
        /*005c*/ 	.word	0x00000000
.L_15:


//--------------------- .nv.compat                --------------------------
	.section	.nv.compat,"",@"SHT_CUDA_COMPAT_INFO"
	.align	4
        /*0000*/ 	.byte	0x02, 0x09, 0x00, 0x00, 0x02, 0x02, 0x01, 0x00, 0x02, 0x05, 0x05, 0x00, 0x03, 0x07, 0x01, 0x01
        /*0010*/ 	.byte	0x02, 0x03, 0x00, 0x00, 0x02, 0x06, 0x01, 0x00, 0x04, 0x0b, 0x08, 0x00, 0x01, 0x00, 0x00, 0x00
        /*0020*/ 	.byte	0x00, 0x00, 0x00, 0x00


//--------------------- .nv.info._Z21cuda_semi_llg_kernelBPdS_S_PfS_PiS1_S_dddid --------------------------
	.section	.nv.info._Z21cuda_semi_llg_kernelBPdS_S_PfS_PiS1_S_dddid,"",@"SHT_CUDA_INFO"
	.sectionflags	@""
	.align	4


	//----- nvinfo : EIATTR_CUDA_API_VERSION
	.align		4
        /*0000*/ 	.byte	0x04, 0x37
        /*0002*/ 	.short	(.L_17 - .L_16)
.L_16:
        /*0004*/ 	.word	0x00000082


	//----- nvinfo : EIATTR_KPARAM_INFO
	.align		4
.L_17:
        /*0008*/ 	.byte	0x04, 0x17
        /*000a*/ 	.short	(.L_19 - .L_18)
.L_18:
        /*000c*/ 	.word	0x00000000
        /*0010*/ 	.short	0x000c
        /*0012*/ 	.short	0x0060
        /*0014*/ 	.byte	0x00, 0xf0, 0x21, 0x00


	//----- nvinfo : EIATTR_KPARAM_INFO
	.align		4
.L_19:
        /*0018*/ 	.byte	0x04, 0x17
        /*001a*/ 	.short	(.L_21 - .L_20)
.L_20:
        /*001c*/ 	.word	0x00000000
        /*0020*/ 	.short	0x000b
        /*0022*/ 	.short	0x0058
        /*0024*/ 	.byte	0x00, 0xf0, 0x11, 0x00


	//----- nvinfo : EIATTR_KPARAM_INFO
	.align		4
.L_21:
        /*0028*/ 	.byte	0x04, 0x17
        /*002a*/ 	.short	(.L_23 - .L_22)
.L_22:
        /*002c*/ 	.word	0x00000000
        /*0030*/ 	.short	0x000a
        /*0032*/ 	.short	0x0050
        /*0034*/ 	.byte	0x00, 0xf0, 0x21, 0x00


	//----- nvinfo : EIATTR_KPARAM_INFO
	.align		4
.L_23:
        /*0038*/ 	.byte	0x04, 0x17
        /*003a*/ 	.short	(.L_25 - .L_24)
.L_24:
        /*003c*/ 	.word	0x00000000
        /*0040*/ 	.short	0x0009
        /*0042*/ 	.short	0x0048
        /*0044*/ 	.byte	0x00, 0xf0, 0x21, 0x00


	//----- nvinfo : EIATTR_KPARAM_INFO
	.align		4
.L_25:
        /*0048*/ 	.byte	0x04, 0x17
        /*004a*/ 	.short	(.L_27 - .L_26)
.L_26:
        /*004c*/ 	.word	0x00000000
        /*0050*/ 	.short	0x0008
        /*0052*/ 	.short	0x0040
        /*0054*/ 	.byte	0x00, 0xf0, 0x21, 0x00


	//----- nvinfo : EIATTR_KPARAM_INFO
	.align		4
.L_27:
        /*0058*/ 	.byte	0x04, 0x17
        /*005a*/ 	.short	(.L_29 - .L_28)
.L_28:
        /*005c*/ 	.word	0x00000000
        /*0060*/ 	.short	0x0007
        /*0062*/ 	.short	0x0038
        /*0064*/ 	.byte	0x00, 0xf5, 0x21, 0x00


	//----- nvinfo : EIATTR_KPARAM_INFO
	.align		4
.L_29:
        /*0068*/ 	.byte	0x04, 0x17
        /*006a*/ 	.short	(.L_31 - .L_30)
.L_30:
        /*006c*/ 	.word	0x00000000
        /*0070*/ 	.short	0x0006
        /*0072*/ 	.short	0x0030
        /*0074*/ 	.byte	0x00, 0xf5, 0x21, 0x00


	//----- nvinfo : EIATTR_KPARAM_INFO
	.align		4
.L_31:
        /*0078*/ 	.byte	0x04, 0x17
        /*007a*/ 	.short	(.L_33 - .L_32)
.L_32:
        /*007c*/ 	.word	0x00000000
        /*0080*/ 	.short	0x0005
        /*0082*/ 	.short	0x0028
        /*0084*/ 	.byte	0x00, 0xf5, 0x21, 0x00


	//----- nvinfo : EIATTR_KPARAM_INFO
	.align		4
.L_33:
        /*0088*/ 	.byte	0x04, 0x17
        /*008a*/ 	.short	(.L_35 - .L_34)
.L_34:
        /*008c*/ 	.word	0x00000000
        /*0090*/ 	.short	0x0004
        /*0092*/ 	.short	0x0020
        /*0094*/ 	.byte	0x00, 0xf5, 0x21, 0x00


	//----- nvinfo : EIATTR_KPARAM_INFO
	.align		4
.L_35:
        /*0098*/ 	.byte	0x04, 0x17
        /*009a*/ 	.short	(.L_37 - .L_36)
.L_36:
        /*009c*/ 	.word	0x00000000
        /*00a0*/ 	.short	0x0003
        /*00a2*/ 	.short	0x0018
        /*00a4*/ 	.byte	0x00, 0xf5, 0x21, 0x00


	//----- nvinfo : EIATTR_KPARAM_INFO
	.align		4
.L_37:
        /*00a8*/ 	.byte	0x04, 0x17
        /*00aa*/ 	.short	(.L_39 - .L_38)
.L_38:
        /*00ac*/ 	.word	0x00000000
        /*00b0*/ 	.short	0x0002
        /*00b2*/ 	.short	0x0010
        /*00b4*/ 	.byte	0x00, 0xf5, 0x21, 0x00


	//----- nvinfo : EIATTR_KPARAM_INFO
	.align		4
.L_39:
        /*00b8*/ 	.byte	0x04, 0x17
        /*00ba*/ 	.short	(.L_41 - .L_40)
.L_40:
        /*00bc*/ 	.word	0x00000000
        /*00c0*/ 	.short	0x0001
        /*00c2*/ 	.short	0x0008
        /*00c4*/ 	.byte	0x00, 0xf5, 0x21, 0x00


	//----- nvinfo : EIATTR_KPARAM_INFO
	.align		4
.L_41:
        /*00c8*/ 	.byte	0x04, 0x17
        /*00ca*/ 	.short	(.L_43 - .L_42)
.L_42:
        /*00cc*/ 	.word	0x00000000
        /*00d0*/ 	.short	0x0000
        /*00d2*/ 	.short	0x0000
        /*00d4*/ 	.byte	0x00, 0xf5, 0x21, 0x00


	//----- nvinfo : EIATTR_SPARSE_MMA_MASK
	.align		4
.L_43:
        /*00d8*/ 	.byte	0x03, 0x50
        /*00da*/ 	.short	0x0000


	//----- nvinfo : EIATTR_MAXREG_COUNT
	.align		4
        /*00dc*/ 	.byte	0x03, 0x1b
        /*00de*/ 	.short	0x00ff


	//----- nvinfo : EIATTR_MERCURY_ISA_VERSION
	.align		4
        /*00e0*/ 	.byte	0x03, 0x5f
        /*00e2*/ 	.short	0x0101


	//----- nvinfo : EIATTR_VRC_CTA_INIT_COUNT
	.align		4
        /*00e4*/ 	.byte	0x02, 0x4a
	.zero		1
	.zero		1


	//----- nvinfo : EIATTR_EXIT_INSTR_OFFSETS
	.align		4
        /*00e8*/ 	.byte	0x04, 0x1c
        /*00ea*/ 	.short	(.L_45 - .L_44)


	//   ....[0]....
.L_44:
        /*00ec*/ 	.word	0x00000070


	//   ....[1]....
        /*00f0*/ 	.word	0x00000710


	//----- nvinfo : EIATTR_CRS_STACK_SIZE
	.align		4
.L_45:
        /*00f4*/ 	.byte	0x04, 0x1e
        /*00f6*/ 	.short	(.L_47 - .L_46)
.L_46:
        /*00f8*/ 	.word	0x00000000


	//----- nvinfo : EIATTR_CBANK_PARAM_SIZE
	.align		4
.L_47:
        /*00fc*/ 	.byte	0x03, 0x19
        /*00fe*/ 	.short	0x0068


	//----- nvinfo : EIATTR_PARAM_CBANK
	.align		4
        /*0100*/ 	.byte	0x04, 0x0a
        /*0102*/ 	.short	(.L_49 - .L_48)
	.align		4
.L_48:
        /*0104*/ 	.word	index@(.nv.constant0._Z21cuda_semi_llg_kernelBPdS_S_PfS_PiS1_S_dddid)
        /*0108*/ 	.short	0x0380
        /*010a*/ 	.short	0x0068


	//----- nvinfo : EIATTR_SW_WAR
	.align		4
.L_49:
        /*010c*/ 	.byte	0x04, 0x36
        /*010e*/ 	.short	(.L_51 - .L_50)
.L_50:
        /*0110*/ 	.word	0x00000008
.L_51:


//--------------------- .nv.info._Z21cuda_semi_llg_kernelAPdS_PfS_PiS1_S_dddid --------------------------
	.section	.nv.info._Z21cuda_semi_llg_kernelAPdS_PfS_PiS1_S_dddid,"",@"SHT_CUDA_INFO"
	.sectionflags	@""
	.align	4


	//----- nvinfo : EIATTR_CUDA_API_VERSION
	.align		4
        /*0000*/ 	.byte	0x04, 0x37
        /*0002*/ 	.short	(.L_53 - .L_52)
.L_52:
        /*0004*/ 	.word	0x00000082


	//----- nvinfo : EIATTR_KPARAM_INFO
	.align		4
.L_53:
        /*0008*/ 	.byte	0x04, 0x17
        /*000a*/ 	.short	(.L_55 - .L_54)
.L_54:
        /*000c*/ 	.word	0x00000000
        /*0010*/ 	.short	0x000b
        /*0012*/ 	.short	0x0058
        /*0014*/ 	.byte	0x00, 0xf0, 0x21, 0x00


	//----- nvinfo : EIATTR_KPARAM_INFO
	.align		4
.L_55:
        /*0018*/ 	.byte	0x04, 0x17
        /*001a*/ 	.short	(.L_57 - .L_56)
.L_56:
        /*001c*/ 	.word	0x00000000
        /*0020*/ 	.short	0x000a
        /*0022*/ 	.short	0x0050
        /*0024*/ 	.byte	0x00, 0xf0, 0x11, 0x00


	//----- nvinfo : EIATTR_KPARAM_INFO
	.align		4
.L_57:
        /*0028*/ 	.byte	0x04, 0x17
        /*002a*/ 	.short	(.L_59 - .L_58)
.L_58:
        /*002c*/ 	.word	0x00000000
        /*0030*/ 	.short	0x0009
        /*0032*/ 	.short	0x0048
        /*0034*/ 	.byte	0x00, 0xf0, 0x21, 0x00


	//----- nvinfo : EIATTR_KPARAM_INFO
	.align		4
.L_59:
        /*0038*/ 	.byte	0x04, 0x17
        /*003a*/ 	.short	(.L_61 - .L_60)
.L_60:
        /*003c*/ 	.word	0x00000000
        /*0040*/ 	.short	0x0008
        /*0042*/ 	.short	0x0040
        /*0044*/ 	.byte	0x00, 0xf0, 0x21, 0x00


	//----- nvinfo : EIATTR_KPARAM_INFO
	.align		4
.L_61:
        /*0048*/ 	.byte	0x04, 0x17
        /*004a*/ 	.short	(.L_63 - .L_62)
.L_62:
        /*004c*/ 	.word	0x00000000
        /*0050*/ 	.short	0x0007
        /*0052*/ 	.short	0x0038
        /*0054*/ 	.byte	0x00, 0xf0, 0x21, 0x00


	//----- nvinfo : EIATTR_KPARAM_INFO
	.align		4
.L_63:
        /*0058*/ 	.byte	0x04, 0x17
        /*005a*/ 	.short	(.L_65 - .L_64)
.L_64:
        /*005c*/ 	.word	0x00000000
        /*0060*/ 	.short	0x0006
        /*0062*/ 	.short	0x0030
        /*0064*/ 	.byte	0x00, 0xf5, 0x21, 0x00


	//----- nvinfo : EIATTR_KPARAM_INFO
	.align		4
.L_65:
        /*0068*/ 	.byte	0x04, 0x17
        /*006a*/ 	.short	(.L_67 - .L_66)
.L_66:
        /*006c*/ 	.word	0x00000000
        /*0070*/ 	.short	0x0005
        /*0072*/ 	.short	0x0028
        /*0074*/ 	.byte	0x00, 0xf5, 0x21, 0x00


	//----- nvinfo : EIATTR_KPARAM_INFO
	.align		4
.L_67:
        /*0078*/ 	.byte	0x04, 0x17
        /*007a*/ 	.short	(.L_69 - .L_68)
.L_68:
        /*007c*/ 	.word	0x00000000
        /*0080*/ 	.short	0x0004
        /*0082*/ 	.short	0x0020
        /*0084*/ 	.byte	0x00, 0xf5, 0x21, 0x00


	//----- nvinfo : EIATTR_KPARAM_INFO
	.align		4
.L_69:
        /*0088*/ 	.byte	0x04, 0x17
        /*008a*/ 	.short	(.L_71 - .L_70)
.L_70:
        /*008c*/ 	.word	0x00000000
        /*0090*/ 	.short	0x0003
        /*0092*/ 	.short	0x0018
        /*0094*/ 	.byte	0x00, 0xf5, 0x21, 0x00


	//----- nvinfo : EIATTR_KPARAM_INFO
	.align		4
.L_71:
        /*0098*/ 	.byte	0x04, 0x17
        /*009a*/ 	.short	(.L_73 - .L_72)
.L_72:
        /*009c*/ 	.word	0x00000000
        /*00a0*/ 	.short	0x0002
        /*00a2*/ 	.short	0x0010
        /*00a4*/ 	.byte	0x00, 0xf5, 0x21, 0x00


	//----- nvinfo : EIATTR_KPARAM_INFO
	.align		4
.L_73:
        /*00a8*/ 	.byte	0x04, 0x17
        /*00aa*/ 	.short	(.L_75 - .L_74)
.L_74:
        /*00ac*/ 	.word	0x00000000
        /*00b0*/ 	.short	0x0001
        /*00b2*/ 	.short	0x0008
        /*00b4*/ 	.byte	0x00, 0xf5, 0x21, 0x00


	//----- nvinfo : EIATTR_KPARAM_INFO
	.align		4
.L_75:
        /*00b8*/ 	.byte	0x04, 0x17
        /*00ba*/ 	.short	(.L_77 - .L_76)
.L_76:
        /*00bc*/ 	.word	0x00000000
        /*00c0*/ 	.short	0x0000
        /*00c2*/ 	.short	0x0000
        /*00c4*/ 	.byte	0x00, 0xf5, 0x21, 0x00


	//----- nvinfo : EIATTR_SPARSE_MMA_MASK
	.align		4
.L_77:
        /*00c8*/ 	.byte	0x03, 0x50
        /*00ca*/ 	.short	0x0000


	//----- nvinfo : EIATTR_MAXREG_COUNT
	.align		4
        /*00cc*/ 	.byte	0x03, 0x1b
        /*00ce*/ 	.short	0x00ff


	//----- nvinfo : EIATTR_MERCURY_ISA_VERSION
	.align		4
        /*00d0*/ 	.byte	0x03, 0x5f
        /*00d2*/ 	.short	0x0101


	//----- nvinfo : EIATTR_VRC_CTA_INIT_COUNT
	.align		4
        /*00d4*/ 	.byte	0x02, 0x4a
	.zero		1
	.zero		1


	//----- nvinfo : EIATTR_EXIT_INSTR_OFFSETS
	.align		4
        /*00d8*/ 	.byte	0x04, 0x1c
        /*00da*/ 	.short	(.L_79 - .L_78)


	//   ....[0]....
.L_78:
        /*00dc*/ 	.word	0x00000070


	//   ....[1]....
        /*00e0*/ 	.word	0x000006f0


	//----- nvinfo : EIATTR_CRS_STACK_SIZE
	.align		4
.L_79:
        /*00e4*/ 	.byte	0x04, 0x1e
        /*00e6*/ 	.short	(.L_81 - .L_80)
.L_80:
        /*00e8*/ 	.word	0x00000000


	//----- nvinfo : EIATTR_CBANK_PARAM_SIZE
	.align		4
.L_81:
        /*00ec*/ 	.byte	0x03, 0x19
        /*00ee*/ 	.short	0x0060


	//----- nvinfo : EIATTR_PARAM_CBANK
	.align		4
        /*00f0*/ 	.byte	0x04, 0x0a
        /*00f2*/ 	.short	(.L_83 - .L_82)
	.align		4
.L_82:
        /*00f4*/ 	.word	index@(.nv.constant0._Z21cuda_semi_llg_kernelAPdS_PfS_PiS1_S_dddid)
        /*00f8*/ 	.short	0x0380
        /*00fa*/ 	.short	0x0060


	//----- nvinfo : EIATTR_SW_WAR
	.align		4
.L_83:
        /*00fc*/ 	.byte	0x04, 0x36
        /*00fe*/ 	.short	(.L_85 - .L_84)
.L_84:
        /*0100*/ 	.word	0x00000008
.L_85:


//--------------------- .nv.callgraph             --------------------------
	.section	.nv.callgraph,"",@"SHT_CUDA_CALLGRAPH"
	.align	4
	.sectionentsize	8
	.align		4
        /*0000*/ 	.word	0x00000000
	.align		4
        /*0004*/ 	.word	0xffffffff
	.align		4
        /*0008*/ 	.word	0x00000000
	.align		4
        /*000c*/ 	.word	0xfffffffe
	.align		4
        /*0010*/ 	.word	0x00000000
	.align		4
        /*0014*/ 	.word	0xfffffffd
	.align		4
        /*0018*/ 	.word	0x00000000
	.align		4
        /*001c*/ 	.word	0xfffffffc


//--------------------- .text._Z21cuda_semi_llg_kernelBPdS_S_PfS_PiS1_S_dddid --------------------------
	.section	.text._Z21cuda_semi_llg_kernelBPdS_S_PfS_PiS1_S_dddid,"ax",@progbits
	.align	128
        .global         _Z21cuda_semi_llg_kernelBPdS_S_PfS_PiS1_S_dddid
        .type           _Z21cuda_semi_llg_kernelBPdS_S_PfS_PiS1_S_dddid,@function
        .size           _Z21cuda_semi_llg_kernelBPdS_S_PfS_PiS1_S_dddid,(.L_x_14 - _Z21cuda_semi_llg_kernelBPdS_S_PfS_PiS1_S_dddid)
        .other          _Z21cuda_semi_llg_kernelBPdS_S_PfS_PiS1_S_dddid,@"STO_CUDA_ENTRY STV_DEFAULT"
_Z21cuda_semi_llg_kernelBPdS_S_PfS_PiS1_S_dddid:
.text._Z21cuda_semi_llg_kernelBPdS_S_PfS_PiS1_S_dddid:
[----:B------:R-:W-:Y:S01]  /*0000*/  LDC R1, c[0x0][0x37c] ;  /* 0x0000df00ff017b82 */ /* 0x000fe20000000800 */
[----:B------:R-:W0:Y:S07]  /*0010*/  S2R R0, SR_TID.X ;  /* 0x0000000000007919 */ /* 0x000e2e0000002100 */
[----:B------:R-:W0:Y:S08]  /*0020*/  S2UR UR4, SR_CTAID.X ;  /* 0x00000000000479c3 */ /* 0x000e300000002500 */
[----:B------:R-:W0:Y:S08]  /*0030*/  LDC R5, c[0x0][0x360] ;  /* 0x0000d800ff057b82 */ /* 0x000e300000000800 */
[----:B------:R-:W1:Y:S01]  /*0040*/  LDC R9, c[0x0][0x3d8] ;  /* 0x0000f600ff097b82 */ /* 0x000e620000000800 */
[----:B0-----:R-:W-:-:S05]  /*0050*/  IMAD R5, R5, UR4, R0 ;  /* 0x0000000405057c24 */ /* 0x001fca000f8e0200 */
[----:B-1----:R-:W-:-:S13]  /*0060*/  ISETP.GE.AND P0, PT, R5, R9, PT ;  /* 0x000000090500720c */ /* 0x002fda0003f06270 */
[----:B------:R-:W-:Y:S05]  /*0070*/  @P0 EXIT ;  /* 0x000000000000094d */ /* 0x000fea0003800000 */
[----:B------:R-:W0:Y:S01]  /*0080*/  LDC.64 R2, c[0x0][0x398] ;  /* 0x0000e600ff027b82 */ /* 0x000e220000000a00 */
[----:B------:R-:W1:Y:S07]  /*0090*/  LDCU.64 UR4, c[0x0][0x358] ;  /* 0x00006b00ff0477ac */ /* 0x000e6e0008000a00 */
[----:B------:R-:W2:Y:S08]  /*00a0*/  LDC.64 R20, c[0x0][0x3a0] ;  /* 0x0000e800ff147b82 */ /* 0x000eb00000000a00 */
[----:B------:R-:W3:Y:S01]  /*00b0*/  LDC.64 R28, c[0x0][0x390] ;  /* 0x0000e400ff1c7b82 */ /* 0x000ee20000000a00 */
[C---:B------:R-:W-:Y:S01]  /*00c0*/  IMAD.SHL.U32 R11, R5.reuse, 0x4, RZ ;  /* 0x00000004050b7824 */ /* 0x040fe200078e00ff */
[----:B------:R-:W4:Y:S01]  /*00d0*/  LDCU.128 UR8, c[0x0][0x3c0] ;  /* 0x00007800ff0877ac */ /* 0x000f220008000c00 */
[C---:B------:R-:W-:Y:S01]  /*00e0*/  IMAD R0, R5.reuse, 0x3, RZ ;  /* 0x0000000305007824 */ /* 0x040fe200078e02ff */
[----:B------:R-:W5:Y:S01]  /*00f0*/  LDCU.64 UR6, c[0x0][0x3d0] ;  /* 0x00007a00ff0677ac */ /* 0x000f620008000a00 */
[----:B0-----:R-:W-:-:S05]  /*0100*/  IMAD.WIDE R2, R5, 0x4, R2 ;  /* 0x0000000405027825 */ /* 0x001fca00078e0202 */
[----:B-1----:R0:W4:Y:S01]  /*0110*/  LDG.E R24, desc[UR4][R2.64] ;  /* 0x0000000402187981 */ /* 0x002122000c1e1900 */
[----:B------:R-:W-:-:S05]  /*0120*/  IMAD.WIDE R6, R9, 0x4, R2 ;  /* 0x0000000409067825 */ /* 0x000fca00078e0202 */
[----:B------:R-:W5:Y:S01]  /*0130*/  LDG.E R25, desc[UR4][R6.64] ;  /* 0x0000000406197981 */ /* 0x000f62000c1e1900 */
[----:B------:R-:W-:Y:S01]  /*0140*/  IMAD.WIDE R8, R9, 0x4, R6 ;  /* 0x0000000409087825 */ /* 0x000fe200078e0206 */
[----:B0-----:R-:W0:Y:S05]  /*0150*/  LDC.64 R2, c[0x0][0x380] ;  /* 0x0000e000ff027b82 */ /* 0x001e2a0000000a00 */
[----:B------:R-:W5:Y:S01]  /*0160*/  LDG.E R8, desc[UR4][R8.64] ;  /* 0x0000000408087981 */ /* 0x000f62000c1e1900 */
[----:B--2---:R-:W-:-:S05]  /*0170*/  IMAD.WIDE R20, R11, 0x8, R20 ;  /* 0x000000080b147825 */ /* 0x004fca00078e0214 */
[----:B------:R-:W2:Y:S01]  /*0180*/  LDG.E.64 R18, desc[UR4][R20.64+0x18] ;  /* 0x0000180414127981 */ /* 0x000ea2000c1e1b00 */
[----:B---3--:R-:W-:-:S03]  /*0190*/  IMAD.WIDE R28, R0, 0x8, R28 ;  /* 0x00000008001c7825 */ /* 0x008fc600078e021c */
[----:B------:R-:W3:Y:S04]  /*01a0*/  LDG.E.64 R4, desc[UR4][R20.64] ;  /* 0x0000000414047981 */ /* 0x000ee8000c1e1b00 */
[----:B------:R-:W3:Y:S04]  /*01b0*/  LDG.E.64 R26, desc[UR4][R28.64+0x10] ;  /* 0x000010041c1a7981 */ /* 0x000ee8000c1e1b00 */
[----:B------:R-:W3:Y:S04]  /*01c0*/  LDG.E.64 R6, desc[UR4][R28.64+0x8] ;  /* 0x000008041c067981 */ /* 0x000ee8000c1e1b00 */
[----:B------:R-:W3:Y:S01]  /*01d0*/  LDG.E.64 R10, desc[UR4][R20.64+0x8] ;  /* 0x00000804140a7981 */ /* 0x000ee2000c1e1b00 */
[----:B0-----:R-:W-:-:S05]  /*01e0*/  IMAD.WIDE R2, R0, 0x8, R2 ;  /* 0x0000000800027825 */ /* 0x001fca00078e0202 */
[----:B------:R-:W3:Y:S01]  /*01f0*/  LDG.E.64 R12, desc[UR4][R2.64] ;  /* 0x00000004020c7981 */ /* 0x000ee2000c1e1b00 */
[----:B----4-:R-:W2:Y:S08]  /*0200*/  F2F.F64.F32 R14, R24 ;  /* 0x00000018000e7310 */ /* 0x010eb00000201800 */
[----:B-----5:R0:W1:Y:S08]  /*0210*/  F2F.F64.F32 R16, R25 ;  /* 0x0000001900107310 */ /* 0x0200700000201800 */
[----:B------:R4:W5:Y:S01]  /*0220*/  F2F.F64.F32 R22, R8 ;  /* 0x0000000800167310 */ /* 0x0009620000201800 */
[----:B0-----:R-:W3:Y:S04]  /*0230*/  LDG.E.64 R24, desc[UR4][R2.64+0x8] ;  /* 0x0000080402187981 */ /* 0x001ee8000c1e1b00 */
[----:B----4-:R-:W4:Y:S01]  /*0240*/  LDG.E.64 R8, desc[UR4][R28.64] ;  /* 0x000000041c087981 */ /* 0x010f22000c1e1b00 */
[----:B--2---:R-:W-:-:S02]  /*0250*/  DFMA R14, R18, R14, UR8 ;  /* 0x00000008120e7e2b */ /* 0x004fc4000800000e */
[C---:B-1----:R-:W-:Y:S02]  /*0260*/  DFMA R16, R18.reuse, R16, UR10 ;  /* 0x0000000a12107e2b */ /* 0x042fe40008000010 */
[----:B-----5:R-:W-:Y:S01]  /*0270*/  DFMA R22, R18, R22, UR6 ;  /* 0x0000000612167e2b */ /* 0x020fe20008000016 */
[----:B------:R-:W2:Y:S07]  /*0280*/  LDG.E.64 R18, desc[UR4][R2.64+0x10] ;  /* 0x0000100402127981 */ /* 0x000eae000c1e1b00 */
[----:B---3--:R-:W-:-:S02]  /*0290*/  DFMA R26, R4, R22, R26 ;  /* 0x00000016041a722b */ /* 0x008fc4000000001a */
[----:B------:R-:W3:Y:S01]  /*02a0*/  LDG.E.64 R22, desc[UR4][R20.64+0x10] ;  /* 0x0000100414167981 */ /* 0x000ee2000c1e1b00 */
[----:B------:R-:W-:Y:S01]  /*02b0*/  DFMA R16, R4, R16, R6 ;  /* 0x000000100410722b */ /* 0x000fe20000000006 */
[----:B------:R-:W0:Y:S04]  /*02c0*/  LDC.64 R6, c[0x0][0x3e0] ;  /* 0x0000f800ff067b82 */ /* 0x000e280000000a00 */
[----:B------:R-:W-:-:S03]  /*02d0*/  DMUL R26, R10, R26 ;  /* 0x0000001a0a1a7228 */ /* 0x000fc60000000000 */
[----:B------:R-:W-:Y:S01]  /*02e0*/  DMUL R16, R10, R16 ;  /* 0x000000100a107228 */ /* 0x000fe20000000000 */
[----:B------:R-:W-:Y:S01]  /*02f0*/  BSSY.RECONVERGENT B0, `(.L_x_0) ;  /* 0x0000023000007945 */ /* 0x000fe20003800200 */
[----:B----4-:R-:W-:-:S08]  /*0300*/  DFMA R8, R4, R14, R8 ;  /* 0x0000000e0408722b */ /* 0x010fd00000000008 */
[----:B------:R-:W-:Y:S02]  /*0310*/  DMUL R10, R10, R8 ;  /* 0x000000080a0a7228 */ /* 0x000fe40000000000 */
[----:B------:R-:W-:Y:S02]  /*0320*/  DMUL R8, R26, R12 ;  /* 0x0000000c1a087228 */ /* 0x000fe40000000000 */
[----:B--2---:R-:W-:-:S06]  /*0330*/  DMUL R4, R16, R18 ;  /* 0x0000001210047228 */ /* 0x004fcc0000000000 */
[----:B------:R-:W-:Y:S02]  /*0340*/  DFMA R18, R10, R18, -R8 ;  /* 0x000000120a12722b */ /* 0x000fe40000000808 */
[-C--:B------:R-:W-:Y:S02]  /*0350*/  DFMA R4, R26, R24.reuse, -R4 ;  /* 0x000000181a04722b */ /* 0x080fe40000000804 */
[----:B0-----:R-:W-:Y:S02]  /*0360*/  DMUL R8, R6, -0.5 ;  /* 0xbfe0000006087828 */ /* 0x001fe40000000000 */
[----:B------:R-:W-:Y:S02]  /*0370*/  DMUL R24, R10, R24 ;  /* 0x000000180a187228 */ /* 0x000fe40000000000 */
[C---:B---3--:R-:W-:Y:S02]  /*0380*/  DFMA R18, R22.reuse, R18, R16 ;  /* 0x000000121612722b */ /* 0x048fe40000000010 */
[----:B------:R-:W-:-:S04]  /*0390*/  DFMA R6, R22, R4, R10 ;  /* 0x000000041606722b */ /* 0x000fc8000000000a */
[----:B------:R-:W-:Y:S02]  /*03a0*/  DFMA R24, R16, R12, -R24 ;  /* 0x0000000c1018722b */ /* 0x000fe40000000818 */
[C---:B------:R-:W-:Y:S02]  /*03b0*/  DMUL R4, R8.reuse, R18 ;  /* 0x0000001208047228 */ /* 0x040fe40000000000 */
[----:B------:R-:W-:-:S04]  /*03c0*/  DMUL R6, R8, R6 ;  /* 0x0000000608067228 */ /* 0x000fc80000000000 */
[----:B------:R-:W-:Y:S02]  /*03d0*/  DFMA R12, R22, R24, R26 ;  /* 0x00000018160c722b */ /* 0x000fe4000000001a */
[----:B------:R-:W-:-:S06]  /*03e0*/  DMUL R10, R4, R4 ;  /* 0x00000004040a7228 */ /* 0x000fcc0000000000 */
[----:B------:R-:W-:Y:S02]  /*03f0*/  DMUL R12, R8, R12 ;  /* 0x0000000c080c7228 */ /* 0x000fe40000000000 */
[----:B------:R-:W-:-:S08]  /*0400*/  DFMA R10, R6, R6, R10 ;  /* 0x00000006060a722b */ /* 0x000fd0000000000a */
[----:B------:R-:W-:-:S08]  /*0410*/  DFMA R10, R12, R12, R10 ;  /* 0x0000000c0c0a722b */ /* 0x000fd0000000000a */
[----:B------:R-:W-:-:S06]  /*0420*/  DADD R14, R10, 1 ;  /* 0x3ff000000a0e7429 */ /* 0x000fcc0000000000 */
[----:B------:R-:W0:Y:S04]  /*0430*/  MUFU.RCP64H R9, R15 ;  /* 0x0000000f00097308 */ /* 0x000e280000001800 */
[----:B------:R-:W-:-:S06]  /*0440*/  VIADD R8, R15, 0x300402 ;  /* 0x003004020f087836 */ /* 0x000fcc0000000000 */
[----:B0-----:R-:W-:-:S08]  /*0450*/  DFMA R16, -R14, R8, 1 ;  /* 0x3ff000000e10742b */ /* 0x001fd00000000108 */
[----:B------:R-:W-:Y:S01]  /*0460*/  DFMA R16, R16, R16, R16 ;  /* 0x000000101010722b */ /* 0x000fe20000000010 */
[----:B------:R-:W-:-:S07]  /*0470*/  FSETP.GEU.AND P0, PT, |R8|, 5.8789094863358348022e-39, PT ;  /* 0x004004020800780b */ /* 0x000fce0003f0e200 */
[----:B------:R-:W-:-:S08]  /*0480*/  DFMA R16, R8, R16, R8 ;  /* 0x000000100810722b */ /* 0x000fd00000000008 */
[----:B------:R-:W-:-:S08]  /*0490*/  DFMA R18, -R14, R16, 1 ;  /* 0x3ff000000e12742b */ /* 0x000fd00000000110 */
[----:B------:R-:W-:Y:S01]  /*04a0*/  DFMA R8, R16, R18, R16 ;  /* 0x000000121008722b */ /* 0x000fe20000000010 */
[----:B------:R-:W-:Y:S10]  /*04b0*/  @P0 BRA `(.L_x_1) ;  /* 0x0000000000180947 */ /* 0x000ff40003800000 */
[----:B------:R-:W-:-:S04]  /*04c0*/  LOP3.LUT R8, R15, 0x7fffffff, RZ, 0xc0, !PT ;  /* 0x7fffffff0f087812 */ /* 0x000fc800078ec0ff */
[----:B------:R-:W-:Y:S02]  /*04d0*/  IADD3 R18, PT, PT, R8, -0x100000, RZ ;  /* 0xfff0000008127810 */ /* 0x000fe40007ffe0ff */
[----:B------:R-:W-:-:S07]  /*04e0*/  MOV R8, 0x500 ;  /* 0x0000050000087802 */ /* 0x000fce0000000f00 */
[----:B------:R-:W-:Y:S05]  /*04f0*/  CALL.REL.NOINC `($__internal_0_$__cuda_sm20_dblrcp_rn_slowpath_v3) ;  /* 0x0000000000887944 */ /* 0x000fea0003c00000 */
[----:B------:R-:W-:Y:S01]  /*0500*/  IMAD.MOV.U32 R8, RZ, RZ, R16 ;  /* 0x000000ffff087224 */ /* 0x000fe200078e0010 */
[----:B------:R-:W-:-:S07]  /*0510*/  MOV R9, R17 ;  /* 0x0000001100097202 */ /* 0x000fce0000000f00 */
.L_x_1:
[----:B------:R-:W-:Y:S05]  /*0520*/  BSYNC.RECONVERGENT B0 ;  /* 0x0000000000007941 */ /* 0x000fea0003800200 */
.L_x_0:
[----:B------:R-:W0:Y:S02]  /*0530*/  LDC.64 R28, c[0x0][0x388] ;  /* 0x0000e200ff1c7b82 */ /* 0x000e240000000a00 */
[----:B0-----:R-:W-:-:S05]  /*0540*/  IMAD.WIDE R28, R0, 0x8, R28 ;  /* 0x00000008001c7825 */ /* 0x001fca00078e021c */
[----:B------:R-:W2:Y:S04]  /*0550*/  LDG.E.64 R16, desc[UR4][R28.64+0x8] ;  /* 0x000008041c107981 */ /* 0x000ea8000c1e1b00 */
[----:B------:R-:W3:Y:S04]  /*0560*/  LDG.E.64 R14, desc[UR4][R28.64+0x10] ;  /* 0x000010041c0e7981 */ /* 0x000ee8000c1e1b00 */
[----:B------:R-:W4:Y:S01]  /*0570*/  LDG.E.64 R18, desc[UR4][R28.64] ;  /* 0x000000041c127981 */ /* 0x000f22000c1e1b00 */
[----:B------:R-:W-:Y:S02]  /*0580*/  DADD R10, -R10, 1 ;  /* 0x3ff000000a0a7429 */ /* 0x000fe40000000100 */
[----:B--2---:R-:W-:-:S02]  /*0590*/  DMUL R26, R4, R16 ;  /* 0x00000010041a7228 */ /* 0x004fc40000000000 */
[----:B------:R-:W-:Y:S02]  /*05a0*/  DMUL R22, R12, R16 ;  /* 0x000000100c167228 */ /* 0x000fe40000000000 */
[----:B---3--:R-:W-:-:S04]  /*05b0*/  DMUL R24, R6, R14 ;  /* 0x0000000e06187228 */ /* 0x008fc80000000000 */
[-C--:B----4-:R-:W-:Y:S02]  /*05c0*/  DFMA R26, R6, R18.reuse, R26 ;  /* 0x00000012061a722b */ /* 0x090fe4000000001a */
[C---:B------:R-:W-:Y:S02]  /*05d0*/  DMUL R20, R4.reuse, R18 ;  /* 0x0000001204147228 */ /* 0x040fe40000000000 */
[----:B------:R-:W-:Y:S02]  /*05e0*/  DFMA R22, R4, R14, -R22 ;  /* 0x0000000e0416722b */ /* 0x000fe40000000816 */
[C---:B------:R-:W-:Y:S02]  /*05f0*/  DFMA R24, R12.reuse, R18, -R24 ;  /* 0x000000120c18722b */ /* 0x040fe40000000818 */
[----:B------:R-:W-:Y:S02]  /*0600*/  DFMA R26, R12, R14, R26 ;  /* 0x0000000e0c1a722b */ /* 0x000fe4000000001a */
[----:B------:R-:W-:-:S06]  /*0610*/  DFMA R20, R6, R16, -R20 ;  /* 0x000000100614722b */ /* 0x000fcc0000000814 */
[-C--:B------:R-:W-:Y:S02]  /*0620*/  DFMA R22, R6, R26.reuse, R22 ;  /* 0x0000001a0616722b */ /* 0x080fe40000000016 */
[-C--:B------:R-:W-:Y:S02]  /*0630*/  DFMA R24, R4, R26.reuse, R24 ;  /* 0x0000001a0418722b */ /* 0x080fe40000000018 */
[----:B------:R-:W-:-:S04]  /*0640*/  DFMA R20, R12, R26, R20 ;  /* 0x0000001a0c14722b */ /* 0x000fc80000000014 */
[----:B------:R-:W-:Y:S02]  /*0650*/  DADD R22, R22, R22 ;  /* 0x0000000016167229 */ /* 0x000fe40000000016 */
[----:B------:R-:W-:Y:S02]  /*0660*/  DADD R24, R24, R24 ;  /* 0x0000000018187229 */ /* 0x000fe40000000018 */
[----:B------:R-:W-:-:S04]  /*0670*/  DADD R20, R20, R20 ;  /* 0x0000000014147229 */ /* 0x000fc80000000014 */
[-C--:B------:R-:W-:Y:S02]  /*0680*/  DFMA R22, R18, R10.reuse, R22 ;  /* 0x0000000a1216722b */ /* 0x080fe40000000016 */
[-C--:B------:R-:W-:Y:S02]  /*0690*/  DFMA R24, R16, R10.reuse, R24 ;  /* 0x0000000a1018722b */ /* 0x080fe40000000018 */
[----:B------:R-:W-:-:S04]  /*06a0*/  DFMA R20, R14, R10, R20 ;  /* 0x0000000a0e14722b */ /* 0x000fc80000000014 */
[-C--:B------:R-:W-:Y:S02]  /*06b0*/  DMUL R22, R22, R8.reuse ;  /* 0x0000000816167228 */ /* 0x080fe40000000000 */
[-C--:B------:R-:W-:Y:S02]  /*06c0*/  DMUL R24, R24, R8.reuse ;  /* 0x0000000818187228 */ /* 0x080fe40000000000 */
[----:B------:R-:W-:-:S03]  /*06d0*/  DMUL R20, R20, R8 ;  /* 0x0000000814147228 */ /* 0x000fc60000000000 */
[----:B------:R-:W-:Y:S04]  /*06e0*/  STG.E.64 desc[UR4][R2.64], R22 ;  /* 0x0000001602007986 */ /* 0x000fe8000c101b04 */
[----:B------:R-:W-:Y:S04]  /*06f0*/  STG.E.64 desc[UR4][R2.64+0x8], R24 ;  /* 0x0000081802007986 */ /* 0x000fe8000c101b04 */
[----:B------:R-:W-:Y:S01]  /*0700*/  STG.E.64 desc[UR4][R2.64+0x10], R20 ;  /* 0x0000101402007986 */ /* 0x000fe2000c101b04 */
[----:B------:R-:W-:Y:S05]  /*0710*/  EXIT ;  /* 0x000000000000794d */ /* 0x000fea0003800000 */
        .weak           $__internal_0_$__cuda_sm20_dblrcp_rn_slowpath_v3
        .type           $__internal_0_$__cuda_sm20_dblrcp_rn_slowpath_v3,@function
        .size           $__internal_0_$__cuda_sm20_dblrcp_rn_slowpath_v3,(.L_x_14 - $__internal_0_$__cuda_sm20_dblrcp_rn_slowpath_v3)
$__internal_0_$__cuda_sm20_dblrcp_rn_slowpath_v3:
[----:B------:R-:W-:Y:S01]  /*0720*/  DSETP.GTU.AND P0, PT, |R14|, +INF , PT ;  /* 0x7ff000000e00742a */ /* 0x000fe20003f0c200 */
[----:B------:R-:W-:-:S13]  /*0730*/  BSSY.RECONVERGENT B1, `(.L_x_2) ;  /* 0x0000023000017945 */ /* 0x000fda0003800200 */
[----:B------:R-:W-:Y:S05]  /*0740*/  @P0 BRA `(.L_x_3) ;  /* 0x00000000007c0947 */ /* 0x000fea0003800000 */
[----:B------:R-:W-:-:S05]  /*0750*/  LOP3.LUT R9, R15, 0x7fffffff, RZ, 0xc0, !PT ;  /* 0x7fffffff0f097812 */ /* 0x000fca00078ec0ff */
[----:B------:R-:W-:-:S05]  /*0760*/  VIADD R16, R9, 0xffffffff ;  /* 0xffffffff09107836 */ /* 0x000fca0000000000 */
[----:B------:R-:W-:-:S13]  /*0770*/  ISETP.GE.U32.AND P0, PT, R16, 0x7fefffff, PT ;  /* 0x7fefffff1000780c */ /* 0x000fda0003f06070 */
[----:B------:R-:W-:Y:S02]  /*0780*/  @P0 LOP3.LUT R17, R15, 0x7ff00000, RZ, 0x3c, !PT ;  /* 0x7ff000000f110812 */ /* 0x000fe400078e3cff */
[----:B------:R-:W-:Y:S01]  /*0790*/  @P0 MOV R16, RZ ;  /* 0x000000ff00100202 */ /* 0x000fe20000000f00 */
[----:B------:R-:W-:Y:S06]  /*07a0*/  @P0 BRA `(.L_x_4) ;  /* 0x00000000006c0947 */ /* 0x000fec0003800000 */
[----:B------:R-:W-:-:S13]  /*07b0*/  ISETP.GE.U32.AND P0, PT, R9, 0x1000001, PT ;  /* 0x010000010900780c */ /* 0x000fda0003f06070 */
[----:B------:R-:W-:Y:S05]  /*07c0*/  @!P0 BRA `(.L_x_5) ;  /* 0x0000000000348947 */ /* 0x000fea0003800000 */
[----:B------:R-:W-:Y:S01]  /*07d0*/  VIADD R17, R15, 0xc0200000 ;  /* 0xc02000000f117836 */ /* 0x000fe20000000000 */
[----:B------:R-:W-:-:S03]  /*07e0*/  MOV R16, R14 ;  /* 0x0000000e00107202 */ /* 0x000fc60000000f00 */
[----:B------:R-:W0:Y:S03]  /*07f0*/  MUFU.RCP64H R19, R17 ;  /* 0x0000001100137308 */ /* 0x000e260000001800 */
[----:B0-----:R-:W-:-:S08]  /*0800*/  DFMA R20, -R16, R18, 1 ;  /* 0x3ff000001014742b */ /* 0x001fd00000000112 */
[----:B------:R-:W-:-:S08]  /*0810*/  DFMA R20, R20, R20, R20 ;  /* 0x000000141414722b */ /* 0x000fd00000000014 */
[----:B------:R-:W-:-:S08]  /*0820*/  DFMA R20, R18, R20, R18 ;  /* 0x000000141214722b */ /* 0x000fd00000000012 */
[----:B------:R-:W-:-:S08]  /*0830*/  DFMA R18, -R16, R20, 1 ;  /* 0x3ff000001012742b */ /* 0x000fd00000000114 */
[----:B------:R-:W-:-:S08]  /*0840*/  DFMA R18, R20, R18, R20 ;  /* 0x000000121412722b */ /* 0x000fd00000000014 */
[----:B------:R-:W-:-:S08]  /*0850*/  DMUL R18, R18, 2.2250738585072013831e-308 ;  /* 0x0010000012127828 */ /* 0x000fd00000000000 */
[----:B------:R-:W-:-:S08]  /*0860*/  DFMA R14, -R14, R18, 1 ;  /* 0x3ff000000e0e742b */ /* 0x000fd00000000112 */
[----:B------:R-:W-:-:S08]  /*0870*/  DFMA R14, R14, R14, R14 ;  /* 0x0000000e0e0e722b */ /* 0x000fd0000000000e */
[----:B------:R-:W-:Y:S01]  /*0880*/  DFMA R16, R18, R14, R18 ;  /* 0x0000000e1210722b */ /* 0x000fe20000000012 */
[----:B------:R-:W-:Y:S10]  /*0890*/  BRA `(.L_x_4) ;  /* 0x0000000000307947 */ /* 0x000ff40003800000 */
.L_x_5:
[----:B------:R-:W-:Y:S01]  /*08a0*/  DMUL R14, R14, 8.11296384146066816958e+31 ;  /* 0x469000000e0e7828 */ /* 0x000fe20000000000 */
[----:B------:R-:W-:-:S05]  /*08b0*/  IMAD.MOV.U32 R16, RZ, RZ, R18 ;  /* 0x000000ffff107224 */ /* 0x000fca00078e0012 */
[----:B------:R-:W0:Y:S02]  /*08c0*/  MUFU.RCP64H R17, R15 ;  /* 0x0000000f00117308 */ /* 0x000e240000001800 */
[----:B0-----:R-:W-:-:S08]  /*08d0*/  DFMA R18, -R14, R16, 1 ;  /* 0x3ff000000e12742b */ /* 0x001fd00000000110 */
[----:B------:R-:W-:-:S08]  /*08e0*/  DFMA R18, R18, R18, R18 ;  /* 0x000000121212722b */ /* 0x000fd00000000012 */
[----:B------:R-:W-:-:S08]  /*08f0*/  DFMA R18, R16, R18, R16 ;  /* 0x000000121012722b */ /* 0x000fd00000000010 */
[----:B------:R-:W-:-:S08]  /*0900*/  DFMA R16, -R14, R18, 1 ;  /* 0x3ff000000e10742b */ /* 0x000fd00000000112 */
[----:B------:R-:W-:-:S08]  /*0910*/  DFMA R16, R18, R16, R18 ;  /* 0x000000101210722b */ /* 0x000fd00000000012 */
[----:B------:R-:W-:Y:S01]  /*0920*/  DMUL R16, R16, 8.11296384146066816958e+31 ;  /* 0x4690000010107828 */ /* 0x000fe20000000000 */
[----:B------:R-:W-:Y:S10]  /*0930*/  BRA `(.L_x_4) ;  /* 0x0000000000087947 */ /* 0x000ff40003800000 */
.L_x_3:
[----:B------:R-:W-:Y:S02]  /*0940*/  LOP3.LUT R17, R15, 0x80000, RZ, 0xfc, !PT ;  /* 0x000800000f117812 */ /* 0x000fe400078efcff */
[----:B------:R-:W-:-:S07]  /*0950*/  MOV R16, R14 ;  /* 0x0000000e00107202 */ /* 0x000fce0000000f00 */
.L_x_4:
[----:B------:R-:W-:Y:S05]  /*0960*/  BSYNC.RECONVERGENT B1 ;  /* 0x0000000000017941 */ /* 0x000fea0003800200 */
.L_x_2:
[----:B------:R-:W-:-:S04]  /*0970*/  MOV R9, 0x0 ;  /* 0x0000000000097802 */ /* 0x000fc80000000f00 */
[----:B------:R-:W-:Y:S05]  /*0980*/  RET.REL.NODEC R8 `(_Z21cuda_semi_llg_kernelBPdS_S_PfS_PiS1_S_dddid) ;  /* 0xfffffff4089c7950 */ /* 0x000fea0003c3ffff */
.L_x_6:
[----:B------:R-:W-:-:S00]  /*0990*/  BRA `(.L_x_6) ;  /* 0xfffffffc00fc7947 */ /* 0x000fc0000383ffff */
[----:B------:R-:W-:-:S00]  /*09a0*/  NOP ;  /* 0x0000000000007918 */ /* 0x000fc00000000000 */
        /* <DEDUP_REMOVED lines=13> */
.L_x_14:


//--------------------- .text._Z21cuda_semi_llg_kernelAPdS_PfS_PiS1_S_dddid --------------------------
	.section	.text._Z21cuda_semi_llg_kernelAPdS_PfS_PiS1_S_dddid,"ax",@progbits
	.align	128
        .global         _Z21cuda_semi_llg_kernelAPdS_PfS_PiS1_S_dddid
        .type           _Z21cuda_semi_llg_kernelAPdS_PfS_PiS1_S_dddid,@function
        .size           _Z21cuda_semi_llg_kernelAPdS_PfS_PiS1_S_dddid,(.L_x_15 - _Z21cuda_semi_llg_kernelAPdS_PfS_PiS1_S_dddid)
        .other          _Z21cuda_semi_llg_kernelAPdS_PfS_PiS1_S_dddid,@"STO_CUDA_ENTRY STV_DEFAULT"
_Z21cuda_semi_llg_kernelAPdS_PfS_PiS1_S_dddid:
.text._Z21cuda_semi_llg_kernelAPdS_PfS_PiS1_S_dddid:
        /* <DEDUP_REMOVED lines=10> */
[----:B------:R-:W2:Y:S01]  /*00a0*/  LDC.64 R24, c[0x0][0x398] ;  /* 0x0000e600ff187b82 */ /* 0x000ea20000000a00 */
[C---:B------:R-:W-:Y:S01]  /*00b0*/  IMAD.SHL.U32 R3, R9.reuse, 0x4, RZ ;  /* 0x0000000409037824 */ /* 0x040fe200078e00ff */
[----:B------:R-:W3:Y:S06]  /*00c0*/  LDCU.64 UR6, c[0x0][0x3b8] ;  /* 0x00007700ff0677ac */ /* 0x000eec0008000a00 */
[----:B------:R-:W4:Y:S01]  /*00d0*/  LDC.64 R12, c[0x0][0x388] ;  /* 0x0000e200ff0c7b82 */ /* 0x000f220000000a00 */
[C---:B------:R-:W-:Y:S01]  /*00e0*/  IMAD R27, R9.reuse, 0x3, RZ ;  /* 0x00000003091b7824 */ /* 0x040fe200078e02ff */
[----:B------:R-:W5:Y:S01]  /*00f0*/  LDCU.128 UR8, c[0x0][0x3c0] ;  /* 0x00007800ff0877ac */ /* 0x000f620008000c00 */
[----:B0-----:R-:W-:-:S05]  /*0100*/  IMAD.WIDE R4, R9, 0x4, R4 ;  /* 0x0000000409047825 */ /* 0x001fca00078e0204 */
[----:B-1----:R-:W3:Y:S01]  /*0110*/  LDG.E R8, desc[UR4][R4.64] ;  /* 0x0000000404087981 */ /* 0x002ee2000c1e1900 */
[----:B------:R-:W-:-:S05]  /*0120*/  IMAD.WIDE R6, R11, 0x4, R4 ;  /* 0x000000040b067825 */ /* 0x000fca00078e0204 */
[----:B------:R-:W5:Y:S01]  /*0130*/  LDG.E R28, desc[UR4][R6.64] ;  /* 0x00000004061c7981 */ /* 0x000f62000c1e1900 */
[----:B------:R-:W-:-:S05]  /*0140*/  IMAD.WIDE R10, R11, 0x4, R6 ;  /* 0x000000040b0a7825 */ /* 0x000fca00078e0206 */
[----:B------:R-:W5:Y:S01]  /*0150*/  LDG.E R0, desc[UR4][R10.64] ;  /* 0x000000040a007981 */ /* 0x000f62000c1e1900 */
[----:B--2---:R-:W-:Y:S02]  /*0160*/  IMAD.WIDE R24, R3, 0x8, R24 ;  /* 0x0000000803187825 */ /* 0x004fe400078e0218 */
[----:B------:R-:W0:Y:S03]  /*0170*/  LDC.64 R2, c[0x0][0x380] ;  /* 0x0000e000ff027b82 */ /* 0x000e260000000a00 */
[----:B------:R-:W2:Y:S01]  /*0180*/  LDG.E.64 R22, desc[UR4][R24.64+0x18] ;  /* 0x0000180418167981 */ /* 0x000ea2000c1e1b00 */
[----:B----4-:R-:W-:-:S03]  /*0190*/  IMAD.WIDE R12, R27, 0x8, R12 ;  /* 0x000000081b0c7825 */ /* 0x010fc600078e020c */
[----:B------:R-:W4:Y:S04]  /*01a0*/  LDG.E.64 R16, desc[UR4][R24.64] ;  /* 0x0000000418107981 */ /* 0x000f28000c1e1b00 */
[----:B------:R-:W4:Y:S04]  /*01b0*/  LDG.E.64 R20, desc[UR4][R12.64+0x10] ;  /* 0x000010040c147981 */ /* 0x000f28000c1e1b00 */
[----:B------:R-:W4:Y:S04]  /*01c0*/  LDG.E.64 R10, desc[UR4][R12.64+0x8] ;  /* 0x000008040c0a7981 */ /* 0x000f28000c1e1b00 */
[----:B------:R-:W4:Y:S04]  /*01d0*/  LDG.E.64 R14, desc[UR4][R24.64+0x8] ;  /* 0x00000804180e7981 */ /* 0x000f28000c1e1b00 */
[----:B------:R-:W4:Y:S01]  /*01e0*/  LDG.E.64 R12, desc[UR4][R12.64] ;  /* 0x000000040c0c7981 */ /* 0x000f22000c1e1b00 */
[----:B0-----:R-:W-:-:S05]  /*01f0*/  IMAD.WIDE R2, R27, 0x8, R2 ;  /* 0x000000081b027825 */ /* 0x001fca00078e0202 */
[----:B------:R-:W4:Y:S04]  /*0200*/  LDG.E.64 R4, desc[UR4][R2.64] ;  /* 0x0000000402047981 */ /* 0x000f28000c1e1b00 */
[----:B------:R-:W4:Y:S01]  /*0210*/  LDG.E.64 R6, desc[UR4][R2.64+0x10] ;  /* 0x0000100402067981 */ /* 0x000f22000c1e1b00 */
[----:B---3--:R-:W2:Y:S08]  /*0220*/  F2F.F64.F32 R8, R8 ;  /* 0x0000000800087310 */ /* 0x008eb00000201800 */
[----:B-----5:R-:W0:Y:S08]  /*0230*/  F2F.F64.F32 R18, R28 ;  /* 0x0000001c00127310 */ /* 0x020e300000201800 */
[----:B------:R-:W1:Y:S01]  /*0240*/  F2F.F64.F32 R26, R0 ;  /* 0x00000000001a7310 */ /* 0x000e620000201800 */
[----:B--2---:R-:W-:-:S02]  /*0250*/  DFMA R8, R22, R8, UR6 ;  /* 0x0000000616087e2b */ /* 0x004fc40008000008 */
[C---:B0-----:R-:W-:Y:S02]  /*0260*/  DFMA R18, R22.reuse, R18, UR8 ;  /* 0x0000000816127e2b */ /* 0x041fe40008000012 */
[----:B-1----:R-:W-:Y:S01]  /*0270*/  DFMA R28, R22, R26, UR10 ;  /* 0x0000000a161c7e2b */ /* 0x002fe2000800001a */
[----:B------:R-:W2:Y:S04]  /*0280*/  LDG.E.64 R22, desc[UR4][R2.64+0x8] ;  /* 0x0000080402167981 */ /* 0x000ea8000c1e1b00 */
[----:B------:R-:W3:Y:S03]  /*0290*/  LDG.E.64 R26, desc[UR4][R24.64+0x10] ;  /* 0x00001004181a7981 */ /* 0x000ee6000c1e1b00 */
[----:B----4-:R-:W-:-:S02]  /*02a0*/  DFMA R20, R16, R28, R20 ;  /* 0x0000001c1014722b */ /* 0x010fc40000000014 */
[C---:B------:R-:W-:Y:S01]  /*02b0*/  DFMA R18, R16.reuse, R18, R10 ;  /* 0x000000121012722b */ /* 0x040fe2000000000a */
[----:B------:R-:W0:Y:S01]  /*02c0*/  LDC.64 R10, c[0x0][0x3d8] ;  /* 0x0000f600ff0a7b82 */ /* 0x000e220000000a00 */
[----:B------:R-:W-:-:S04]  /*02d0*/  DFMA R12, R16, R8, R12 ;  /* 0x00000008100c722b */ /* 0x000fc8000000000c */
[C---:B------:R-:W-:Y:S02]  /*02e0*/  DMUL R20, R14.reuse, R20 ;  /* 0x000000140e147228 */ /* 0x040fe40000000000 */
[C---:B------:R-:W-:Y:S02]  /*02f0*/  DMUL R8, R14.reuse, R18 ;  /* 0x000000120e087228 */ /* 0x040fe40000000000 */
[----:B------:R-:W-:-:S04]  /*0300*/  DMUL R14, R14, R12 ;  /* 0x0000000c0e0e7228 */ /* 0x000fc80000000000 */
[----:B------:R-:W-:Y:S02]  /*0310*/  DMUL R16, R20, R4 ;  /* 0x0000000414107228 */ /* 0x000fe40000000000 */
[----:B------:R-:W-:-:S06]  /*0320*/  DMUL R12, R8, R6 ;  /* 0x00000006080c7228 */ /* 0x000fcc0000000000 */
[----:B------:R-:W-:Y:S02]  /*0330*/  DFMA R18, R14, R6, -R16 ;  /* 0x000000060e12722b */ /* 0x000fe40000000810 */
[----:B0-----:R-:W-:Y:S01]  /*0340*/  DMUL R16, R10, -0.5 ;  /* 0xbfe000000a107828 */ /* 0x001fe20000000000 */
[----:B------:R-:W-:Y:S01]  /*0350*/  BSSY.RECONVERGENT B0, `(.L_x_7) ;  /* 0x000001d000007945 */ /* 0x000fe20003800200 */
[-C--:B--2---:R-:W-:Y:S02]  /*0360*/  DMUL R10, R14, R22.reuse ;  /* 0x000000160e0a7228 */ /* 0x084fe40000000000 */
[----:B------:R-:W-:Y:S02]  /*0370*/  DFMA R12, R20, R22, -R12 ;  /* 0x00000016140c722b */ /* 0x000fe4000000080c */
[----:B---3--:R-:W-:-:S04]  /*0380*/  DFMA R18, R26, R18, R8 ;  /* 0x000000121a12722b */ /* 0x008fc80000000008 */
[----:B------:R-:W-:Y:S02]  /*0390*/  DFMA R10, R8, R4, -R10 ;  /* 0x00000004080a722b */ /* 0x000fe4000000080a */
[----:B------:R-:W-:Y:S02]  /*03a0*/  DFMA R12, R26, R12, R14 ;  /* 0x0000000c1a0c722b */ /* 0x000fe4000000000e */
[----:B------:R-:W-:-:S04]  /*03b0*/  DMUL R8, R16, R18 ;  /* 0x0000001210087228 */ /* 0x000fc80000000000 */
[----:B------:R-:W-:Y:S02]  /*03c0*/  DFMA R20, R26, R10, R20 ;  /* 0x0000000a1a14722b */ /* 0x000fe40000000014 */
[----:B------:R-:W-:Y:S02]  /*03d0*/  DMUL R10, R16, R12 ;  /* 0x0000000c100a7228 */ /* 0x000fe40000000000 */
[----:B------:R-:W-:-:S04]  /*03e0*/  DMUL R12, R8, R8 ;  /* 0x00000008080c7228 */ /* 0x000fc80000000000 */
[----:B------:R-:W-:-:S04]  /*03f0*/  DMUL R16, R16, R20 ;  /* 0x0000001410107228 */ /* 0x000fc80000000000 */
[----:B------:R-:W-:-:S08]  /*0400*/  DFMA R12, R10, R10, R12 ;  /* 0x0000000a0a0c722b */ /* 0x000fd0000000000c */
[----:B------:R-:W-:-:S08]  /*0410*/  DFMA R14, R16, R16, R12 ;  /* 0x00000010100e722b */ /* 0x000fd0000000000c */
[----:B------:R-:W-:-:S06]  /*0420*/  DADD R18, R14, 1 ;  /* 0x3ff000000e127429 */ /* 0x000fcc0000000000 */
[----:B------:R-:W0:Y:S04]  /*0430*/  MUFU.RCP64H R13, R19 ;  /* 0x00000013000d7308 */ /* 0x000e280000001800 */
[----:B------:R-:W-:-:S06]  /*0440*/  IADD3 R12, PT, PT, R19, 0x300402, RZ ;  /* 0x00300402130c7810 */ /* 0x000fcc0007ffe0ff */
[----:B0-----:R-:W-:-:S08]  /*0450*/  DFMA R20, -R18, R12, 1 ;  /* 0x3ff000001214742b */ /* 0x001fd0000000010c */
[----:B------:R-:W-:Y:S01]  /*0460*/  DFMA R20, R20, R20, R20 ;  /* 0x000000141414722b */ /* 0x000fe20000000014 */
[----:B------:R-:W-:-:S07]  /*0470*/  FSETP.GEU.AND P0, PT, |R12|, 5.8789094863358348022e-39, PT ;  /* 0x004004020c00780b */ /* 0x000fce0003f0e200 */
[----:B------:R-:W-:-:S08]  /*0480*/  DFMA R20, R12, R20, R12 ;  /* 0x000000140c14722b */ /* 0x000fd0000000000c */
[----:B------:R-:W-:-:S08]  /*0490*/  DFMA R24, -R18, R20, 1 ;  /* 0x3ff000001218742b */ /* 0x000fd00000000114 */
[----:B------:R-:W-:Y:S01]  /*04a0*/  DFMA R12, R20, R24, R20 ;  /* 0x00000018140c722b */ /* 0x000fe20000000014 */
[----:B------:R-:W-:Y:S10]  /*04b0*/  @P0 BRA `(.L_x_8) ;  /* 0x0000000000180947 */ /* 0x000ff40003800000 */
[----:B------:R-:W-:Y:S02]  /*04c0*/  LOP3.LUT R0, R19, 0x7fffffff, RZ, 0xc0, !PT ;  /* 0x7fffffff13007812 */ /* 0x000fe400078ec0ff */
[----:B------:R-:W-:-:S03]  /*04d0*/  MOV R12, 0x500 ;  /* 0x00000500000c7802 */ /* 0x000fc60000000f00 */
[----:B------:R-:W-:-:S07]  /*04e0*/  VIADD R0, R0, 0xfff00000 ;  /* 0xfff0000000007836 */ /* 0x000fce0000000000 */
[----:B------:R-:W-:Y:S05]  /*04f0*/  CALL.REL.NOINC `($__internal_1_$__cuda_sm20_dblrcp_rn_slowpath_v3) ;  /* 0x0000000000807944 */ /* 0x000fea0003c00000 */
[----:B------:R-:W-:Y:S01]  /*0500*/  MOV R12, R20 ;  /* 0x00000014000c7202 */ /* 0x000fe20000000f00 */
[----:B------:R-:W-:-:S07]  /*0510*/  IMAD.MOV.U32 R13, RZ, RZ, R21 ;  /* 0x000000ffff0d7224 */ /* 0x000fce00078e0015 */
.L_x_8:
[----:B------:R-:W-:Y:S05]  /*0520*/  BSYNC.RECONVERGENT B0 ;  /* 0x0000000000007941 */ /* 0x000fea0003800200 */
.L_x_7:
[C---:B------:R-:W-:Y:S02]  /*0530*/  DMUL R26, R22.reuse, R8 ;  /* 0x00000008161a7228 */ /* 0x040fe40000000000 */
[----:B------:R-:W-:Y:S02]  /*0540*/  DMUL R20, R22, R16 ;  /* 0x0000001016147228 */ /* 0x000fe40000000000 */
[----:B------:R-:W-:Y:S02]  /*0550*/  DMUL R24, R6, R10 ;  /* 0x0000000a06187228 */ /* 0x000fe40000000000 */
[C---:B------:R-:W-:Y:S02]  /*0560*/  DMUL R18, R4.reuse, R8 ;  /* 0x0000000804127228 */ /* 0x040fe40000000000 */
[----:B------:R-:W-:Y:S02]  /*0570*/  DFMA R26, R4, R10, R26 ;  /* 0x0000000a041a722b */ /* 0x000fe4000000001a */
[----:B------:R-:W-:-:S02]  /*0580*/  DFMA R20, R6, R8, -R20 ;  /* 0x000000080614722b */ /* 0x000fc40000000814 */
[----:B------:R-:W-:Y:S02]  /*0590*/  DFMA R24, R4, R16, -R24 ;  /* 0x000000100418722b */ /* 0x000fe40000000818 */
[----:B------:R-:W-:Y:S02]  /*05a0*/  DFMA R18, R22, R10, -R18 ;  /* 0x0000000a1612722b */ /* 0x000fe40000000812 */
[----:B------:R-:W-:Y:S02]  /*05b0*/  DFMA R26, R6, R16, R26 ;  /* 0x00000010061a722b */ /* 0x000fe4000000001a */
[----:B------:R-:W-:-:S06]  /*05c0*/  DADD R14, -R14, 1 ;  /* 0x3ff000000e0e7429 */ /* 0x000fcc0000000100 */
        /* <DEDUP_REMOVED lines=9> */
[-C--:B------:R-:W-:Y:S02]  /*0660*/  DFMA R20, R20, R12.reuse, R4 ;  /* 0x0000000c1414722b */ /* 0x080fe40000000004 */
[-C--:B------:R-:W-:Y:S02]  /*0670*/  DFMA R24, R24, R12.reuse, R22 ;  /* 0x0000000c1818722b */ /* 0x080fe40000000016 */
[----:B------:R-:W-:-:S04]  /*0680*/  DFMA R18, R18, R12, R6 ;  /* 0x0000000c1212722b */ /* 0x000fc80000000006 */
[----:B------:R-:W-:Y:S02]  /*0690*/  DMUL R20, R20, 0.5 ;  /* 0x3fe0000014147828 */ /* 0x000fe40000000000 */
[----:B------:R-:W-:Y:S02]  /*06a0*/  DMUL R24, R24, 0.5 ;  /* 0x3fe0000018187828 */ /* 0x000fe40000000000 */
[----:B------:R-:W-:-:S03]  /*06b0*/  DMUL R18, R18, 0.5 ;  /* 0x3fe0000012127828 */ /* 0x000fc60000000000 */
[----:B------:R-:W-:Y:S04]  /*06c0*/  STG.E.64 desc[UR4][R2.64], R20 ;  /* 0x0000001402007986 */ /* 0x000fe8000c101b04 */
[----:B------:R-:W-:Y:S04]  /*06d0*/  STG.E.64 desc[UR4][R2.64+0x8], R24 ;  /* 0x0000081802007986 */ /* 0x000fe8000c101b04 */
[----:B------:R-:W-:Y:S01]  /*06e0*/  STG.E.64 desc[UR4][R2.64+0x10], R18 ;  /* 0x0000101202007986 */ /* 0x000fe2000c101b04 */
[----:B------:R-:W-:Y:S05]  /*06f0*/  EXIT ;  /* 0x000000000000794d */ /* 0x000fea0003800000 */
        .weak           $__internal_1_$__cuda_sm20_dblrcp_rn_slowpath_v3
        .type           $__internal_1_$__cuda_sm20_dblrcp_rn_slowpath_v3,@function
        .size           $__internal_1_$__cuda_sm20_dblrcp_rn_slowpath_v3,(.L_x_15 - $__internal_1_$__cuda_sm20_dblrcp_rn_slowpath_v3)
$__internal_1_$__cuda_sm20_dblrcp_rn_slowpath_v3:
[----:B------:R-:W-:Y:S01]  /*0700*/  DSETP.GTU.AND P0, PT, |R18|, +INF , PT ;  /* 0x7ff000001200742a */ /* 0x000fe20003f0c200 */
[----:B------:R-:W-:-:S13]  /*0710*/  BSSY.RECONVERGENT B1, `(.L_x_9) ;  /* 0x0000024000017945 */ /* 0x000fda0003800200 */
[----:B------:R-:W-:Y:S05]  /*0720*/  @P0 BRA `(.L_x_10) ;  /* 0x0000000000800947 */ /* 0x000fea0003800000 */
[----:B------:R-:W-:-:S04]  /*0730*/  LOP3.LUT R13, R19, 0x7fffffff, RZ, 0xc0, !PT ;  /* 0x7fffffff130d7812 */ /* 0x000fc800078ec0ff */
[----:B------:R-:W-:-:S04]  /*0740*/  IADD3 R20, PT, PT, R13, -0x1, RZ ;  /* 0xffffffff0d147810 */ /* 0x000fc80007ffe0ff */
[----:B------:R-:W-:-:S13]  /*0750*/  ISETP.GE.U32.AND P0, PT, R20, 0x7fefffff, PT ;  /* 0x7fefffff1400780c */ /* 0x000fda0003f06070 */
[----:B------:R-:W-:Y:S01]  /*0760*/  @P0 LOP3.LUT R21, R19, 0x7ff00000, RZ, 0x3c, !PT ;  /* 0x7ff0000013150812 */ /* 0x000fe200078e3cff */
[----:B------:R-:W-:Y:S01]  /*0770*/  @P0 IMAD.MOV.U32 R20, RZ, RZ, RZ ;  /* 0x000000ffff140224 */ /* 0x000fe200078e00ff */
[----:B------:R-:W-:Y:S06]  /*0780*/  @P0 BRA `(.L_x_11) ;  /* 0x0000000000700947 */ /* 0x000fec0003800000 */
[----:B------:R-:W-:-:S13]  /*0790*/  ISETP.GE.U32.AND P0, PT, R13, 0x1000001, PT ;  /* 0x010000010d00780c */ /* 0x000fda0003f06070 */
[----:B------:R-:W-:Y:S05]  /*07a0*/  @!P0 BRA `(.L_x_12) ;  /* 0x0000000000388947 */ /* 0x000fea0003800000 */
[----:B------:R-:W-:Y:S01]  /*07b0*/  IADD3 R21, PT, PT, R19, -0x3fe00000, RZ ;  /* 0xc020000013157810 */ /* 0x000fe20007ffe0ff */
[----:B------:R-:W-:Y:S01]  /*07c0*/  IMAD.MOV.U32 R20, RZ, RZ, R18 ;  /* 0x000000ffff147224 */ /* 0x000fe200078e0012 */
[----:B------:R-:W-:Y:S02]  /*07d0*/  MOV R24, R0 ;  /* 0x0000000000187202 */ /* 0x000fe40000000f00 */
[----:B------:R-:W0:Y:S04]  /*07e0*/  MUFU.RCP64H R25, R21 ;  /* 0x0000001500197308 */ /* 0x000e280000001800 */
        /* <DEDUP_REMOVED lines=10> */
.L_x_12:
        /* <DEDUP_REMOVED lines=10> */
.L_x_10:
[----:B------:R-:W-:Y:S02]  /*0930*/  LOP3.LUT R21, R19, 0x80000, RZ, 0xfc, !PT ;  /* 0x0008000013157812 */ /* 0x000fe400078efcff */
[----:B------:R-:W-:-:S07]  /*0940*/  MOV R20, R18 ;  /* 0x0000001200147202 */ /* 0x000fce0000000f00 */
.L_x_11:
[----:B------:R-:W-:Y:S05]  /*0950*/  BSYNC.RECONVERGENT B1 ;  /* 0x0000000000017941 */ /* 0x000fea0003800200 */
.L_x_9:
[----:B------:R-:W-:-:S04]  /*0960*/  IMAD.MOV.U32 R13, RZ, RZ, 0x0 ;  /* 0x00000000ff0d7424 */ /* 0x000fc800078e00ff */
[----:B------:R-:W-:Y:S05]  /*0970*/  RET.REL.NODEC R12 `(_Z21cuda_semi_llg_kernelAPdS_PfS_PiS1_S_dddid) ;  /* 0xfffffff40ca07950 */ /* 0x000fea0003c3ffff */
.L_x_13:
        /* <DEDUP_REMOVED lines=16> */
.L_x_15:


//--------------------- .nv.shared.reserved.0     --------------------------
	.section	.nv.shared.reserved.0,"aw",@nobits
	.weak		__nv_reservedSMEM_offset_0_alias
	.size		__nv_reservedSMEM_offset_0_alias, 0, 64
	.other		__nv_reservedSMEM_offset_0_alias,@"STO_CUDA_RESERVED_SHARED STV_DEFAULT"
__nv_reservedSMEM_offset_0_alias:
	.zero		0
	.zero		64


//--------------------- .nv.constant0._Z21cuda_semi_llg_kernelBPdS_S_PfS_PiS1_S_dddid --------------------------
	.section	.nv.constant0._Z21cuda_semi_llg_kernelBPdS_S_PfS_PiS1_S_dddid,"a",@progbits
	.sectionflags	@""
	.align	4
.nv.constant0._Z21cuda_semi_llg_kernelBPdS_S_PfS_PiS1_S_dddid:
	.zero		1000


//--------------------- .nv.constant0._Z21cuda_semi_llg_kernelAPdS_PfS_PiS1_S_dddid --------------------------
	.section	.nv.constant0._Z21cuda_semi_llg_kernelAPdS_PfS_PiS1_S_dddid,"a",@progbits
	.sectionflags	@""
	.align	4
.nv.constant0._Z21cuda_semi_llg_kernelAPdS_PfS_PiS1_S_dddid:
	.zero		992


//--------------------- SYMBOLS --------------------------

	.type		.nv.reservedSmem.offset0,@object
	.size		.nv.reservedSmem.offset0,0x4
